//
// Generated by NVIDIA NVVM Compiler
//
// Compiler Build ID: CL-36424714
// Cuda compilation tools, release 13.0, V13.0.88
// Based on NVVM 20.0.0
//

.version 9.0
.target sm_100
.address_size 64

	// .globl	_Z5step1Pfmiiff

.visible .entry _Z5step1Pfmiiff(
	.param .u64 .ptr .align 1 _Z5step1Pfmiiff_param_0,
	.param .u64 _Z5step1Pfmiiff_param_1,
	.param .u32 _Z5step1Pfmiiff_param_2,
	.param .u32 _Z5step1Pfmiiff_param_3,
	.param .f32 _Z5step1Pfmiiff_param_4,
	.param .f32 _Z5step1Pfmiiff_param_5
)
{
	.reg .pred 	%p<5>;
	.reg .b32 	%r<14>;
	.reg .b32 	%f<8>;
	.reg .b64 	%rd<12>;

	ld.param.u64 	%rd3, [_Z5step1Pfmiiff_param_0];
	ld.param.u64 	%rd2, [_Z5step1Pfmiiff_param_1];
	ld.param.u32 	%r3, [_Z5step1Pfmiiff_param_2];
	ld.param.u32 	%r4, [_Z5step1Pfmiiff_param_3];
	ld.param.f32 	%f2, [_Z5step1Pfmiiff_param_4];
	ld.param.f32 	%f3, [_Z5step1Pfmiiff_param_5];
	cvta.to.global.u64 	%rd1, %rd3;
	mov.u32 	%r5, %ctaid.y;
	mov.u32 	%r6, %ntid.y;
	mov.u32 	%r7, %tid.y;
	mad.lo.s32 	%r1, %r5, %r6, %r7;
	mov.u32 	%r8, %ctaid.x;
	mov.u32 	%r9, %ntid.x;
	mov.u32 	%r10, %tid.x;
	mad.lo.s32 	%r2, %r8, %r9, %r10;
	setp.ge.s32 	%p1, %r1, %r3;
	setp.ge.s32 	%p2, %r2, %r4;
	or.pred  	%p3, %p1, %p2;
	@%p3 bra 	$L__BB0_4;
	cvt.u64.u32 	%rd4, %r1;
	mad.lo.s64 	%rd5, %rd2, %rd4, %rd1;
	mul.wide.s32 	%rd6, %r2, 4;
	add.s64 	%rd7, %rd5, %rd6;
	ld.global.f32 	%f1, [%rd7];
	setp.ne.s32 	%p4, %r2, 0;
	@%p4 bra 	$L__BB0_3;
	sub.f32 	%f6, %f1, %f2;
	mul.f32 	%f7, %f6, %f6;
	shl.b32 	%r13, %r1, 1;
	mul.wide.u32 	%rd10, %r13, 4;
	add.s64 	%rd11, %rd1, %rd10;
	st.global.f32 	[%rd11], %f7;
	bra.uni 	$L__BB0_4;
$L__BB0_3:
	sub.f32 	%f4, %f1, %f3;
	mul.f32 	%f5, %f4, %f4;
	shl.b32 	%r11, %r1, 1;
	add.s32 	%r12, %r11, %r2;
	mul.wide.s32 	%rd8, %r12, 4;
	add.s64 	%rd9, %rd1, %rd8;
	st.global.f32 	[%rd9], %f5;
$L__BB0_4:
	ret;

}
	// .globl	_Z5step2PfS_mii
.visible .entry _Z5step2PfS_mii(
	.param .u64 .ptr .align 1 _Z5step2PfS_mii_param_0,
	.param .u64 .ptr .align 1 _Z5step2PfS_mii_param_1,
	.param .u64 _Z5step2PfS_mii_param_2,
	.param .u32 _Z5step2PfS_mii_param_3,
	.param .u32 _Z5step2PfS_mii_param_4
)
{
	.reg .b32 	%r<3>;
	.reg .b32 	%f<4>;
	.reg .b64 	%rd<9>;

	ld.param.u64 	%rd1, [_Z5step2PfS_mii_param_0];
	ld.param.u64 	%rd2, [_Z5step2PfS_mii_param_1];
	cvta.to.global.u64 	%rd3, %rd2;
	cvta.to.global.u64 	%rd4, %rd1;
	mov.u32 	%r1, %tid.x;
	shl.b32 	%r2, %r1, 1;
	mul.wide.u32 	%rd5, %r2, 4;
	add.s64 	%rd6, %rd4, %rd5;
	ld.global.f32 	%f1, [%rd6];
	ld.global.f32 	%f2, [%rd6+4];
	add.f32 	%f3, %f1, %f2;
	mul.wide.u32 	%rd7, %r1, 4;
	add.s64 	%rd8, %rd3, %rd7;
	st.global.f32 	[%rd8], %f3;
	ret;

}


// ===== COMPILED SASS (sm_100) =====

	.target	sm_100

	.elftype	@"ET_EXEC"


//--------------------- .note.nv.tkinfo           --------------------------
	.section	.note.nv.tkinfo,"",@"SHT_NOTE"
	.sectionflags	@"SHF_NOTE_NV_TKINFO"
	.tkinfo
        /*0018*/ 	.word	0x00000002
        /*0030*/ 	.string	""
        /*0030*/ 	.string	"ptxas"
        /*0030*/ 	.string	"Cuda compilation tools, release 13.0, V13.0.88"
        /*0030*/ 	.string	"Build cuda_13.0.r13.0/compiler.36424714_0"
        /*0030*/ 	.string	"-arch sm_100 -m 64 "



//--------------------- .note.nv.cuinfo           --------------------------
	.section	.note.nv.cuinfo,"",@"SHT_NOTE"
	.sectionflags	@"SHF_NOTE_NV_CUINFO"
        /*0018*/ 	.short	0x0002
        /*001a*/ 	.short	0x0064
        /*001c*/ 	.short	0x0082
	.zero		2


//--------------------- .nv.info                  --------------------------
	.section	.nv.info,"",@"SHT_CUDA_INFO"
	.align	4


	//----- nvinfo : EIATTR_REGCOUNT
	.align		4
        /*0000*/ 	.byte	0x04, 0x2f
        /*0002*/ 	.short	(.L_1 - .L_0)
	.align		4
.L_0:
        /*0004*/ 	.word	index@(_Z5step1Pfmiiff)
        /*0008*/ 	.word	0x0000000e


	//----- nvinfo : EIATTR_FRAME_SIZE
	.align		4
.L_1:
        /*000c*/ 	.byte	0x04, 0x11
        /*000e*/ 	.short	(.L_3 - .L_2)
	.align		4
.L_2:
        /*0010*/ 	.word	index@(_Z5step1Pfmiiff)
        /*0014*/ 	.word	0x00000000


	//----- nvinfo : EIATTR_REGCOUNT
	.align		4
.L_3:
        /*0018*/ 	.byte	0x04, 0x2f
        /*001a*/ 	.short	(.L_5 - .L_4)
	.align		4
.L_4:
        /*001c*/ 	.word	index@(_Z5step2PfS_mii)
        /*0020*/ 	.word	0x0000000c


	//----- nvinfo : EIATTR_FRAME_SIZE
	.align		4
.L_5:
        /*0024*/ 	.byte	0x04, 0x11
        /*0026*/ 	.short	(.L_7 - .L_6)
	.align		4
.L_6:
        /*0028*/ 	.word	index@(_Z5step2PfS_mii)
        /*002c*/ 	.word	0x00000000


	//----- nvinfo : EIATTR_MIN_STACK_SIZE
	.align		4
.L_7:
        /*0030*/ 	.byte	0x04, 0x12
        /*0032*/ 	.short	(.L_9 - .L_8)
	.align		4
.L_8:
        /*0034*/ 	.word	index@(_Z5step2PfS_mii)
        /*0038*/ 	.word	0x00000000


	//----- nvinfo : EIATTR_MIN_STACK_SIZE
	.align		4
.L_9:
        /*003c*/ 	.byte	0x04, 0x12
        /*003e*/ 	.short	(.L_11 - .L_10)
	.align		4
.L_10:
        /*0040*/ 	.word	index@(_Z5step1Pfmiiff)
        /*0044*/ 	.word	0x00000000
.L_11:


//--------------------- .nv.compat                --------------------------
	.section	.nv.compat,"",@"SHT_CUDA_COMPAT_INFO"
	.align	4
        /*0000*/ 	.byte	0x02, 0x09, 0x00, 0x00, 0x02, 0x02, 0x01, 0x00, 0x02, 0x05, 0x05, 0x00, 0x03, 0x07, 0x01, 0x01
        /*0010*/ 	.byte	0x02, 0x03, 0x00, 0x00, 0x02, 0x06, 0x01, 0x00, 0x04, 0x0b, 0x08, 0x00, 0x09, 0x00, 0x00, 0x00
        /*0020*/ 	.byte	0x00, 0x00, 0x00, 0x00


//--------------------- .nv.info._Z5step2PfS_mii  --------------------------
	.section	.nv.info._Z5step2PfS_mii,"",@"SHT_CUDA_INFO"
	.sectionflags	@""
	.align	4


	//----- nvinfo : EIATTR_CUDA_API_VERSION
	.align		4
        /*0000*/ 	.byte	0x04, 0x37
        /*0002*/ 	.short	(.L_13 - .L_12)
.L_12:
        /*0004*/ 	.word	0x00000082


	//----- nvinfo : EIATTR_KPARAM_INFO
	.align		4
.L_13:
        /*0008*/ 	.byte	0x04, 0x17
        /*000a*/ 	.short	(.L_15 - .L_14)
.L_14:
        /*000c*/ 	.word	0x00000000
        /*0010*/ 	.short	0x0004
        /*0012*/ 	.short	0x001c
        /*0014*/ 	.byte	0x00, 0xf0, 0x11, 0x00


	//----- nvinfo : EIATTR_KPARAM_INFO
	.align		4
.L_15:
        /*0018*/ 	.byte	0x04, 0x17
        /*001a*/ 	.short	(.L_17 - .L_16)
.L_16:
        /*001c*/ 	.word	0x00000000
        /*0020*/ 	.short	0x0003
        /*0022*/ 	.short	0x0018
        /*0024*/ 	.byte	0x00, 0xf0, 0x11, 0x00


	//----- nvinfo : EIATTR_KPARAM_INFO
	.align		4
.L_17:
        /*0028*/ 	.byte	0x04, 0x17
        /*002a*/ 	.short	(.L_19 - .L_18)
.L_18:
        /*002c*/ 	.word	0x00000000
        /*0030*/ 	.short	0x0002
        /*0032*/ 	.short	0x0010
        /*0034*/ 	.byte	0x00, 0xf0, 0x21, 0x00


	//----- nvinfo : EIATTR_KPARAM_INFO
	.align		4
.L_19:
        /*0038*/ 	.byte	0x04, 0x17
        /*003a*/ 	.short	(.L_21 - .L_20)
.L_20:
        /*003c*/ 	.word	0x00000000
        /*0040*/ 	.short	0x0001
        /*0042*/ 	.short	0x0008
        /*0044*/ 	.byte	0x00, 0xf5, 0x21, 0x00


	//----- nvinfo : EIATTR_KPARAM_INFO
	.align		4
.L_21:
        /*0048*/ 	.byte	0x04, 0x17
        /*004a*/ 	.short	(.L_23 - .L_22)
.L_22:
        /*004c*/ 	.word	0x00000000
        /*0050*/ 	.short	0x0000
        /*0052*/ 	.short	0x0000
        /*0054*/ 	.byte	0x00, 0xf5, 0x21, 0x00


	//----- nvinfo : EIATTR_SPARSE_MMA_MASK
	.align		4
.L_23:
        /*0058*/ 	.byte	0x03, 0x50
        /*005a*/ 	.short	0x0000


	//----- nvinfo : EIATTR_MAXREG_COUNT
	.align		4
        /*005c*/ 	.byte	0x03, 0x1b
        /*005e*/ 	.short	0x00ff


	//----- nvinfo : EIATTR_MERCURY_ISA_VERSION
	.align		4
        /*0060*/ 	.byte	0x03, 0x5f
        /*0062*/ 	.short	0x0101


	//----- nvinfo : EIATTR_VRC_CTA_INIT_COUNT
	.align		4
        /*0064*/ 	.byte	0x02, 0x4a
	.zero		1
	.zero		1


	//----- nvinfo : EIATTR_EXIT_INSTR_OFFSETS
	.align		4
        /*0068*/ 	.byte	0x04, 0x1c
        /*006a*/ 	.short	(.L_25 - .L_24)


	//   ....[0]....
.L_24:
        /*006c*/ 	.word	0x000000c0


	//----- nvinfo : EIATTR_CBANK_PARAM_SIZE
	.align		4
.L_25:
        /*0070*/ 	.byte	0x03, 0x19
        /*0072*/ 	.short	0x0020


	//----- nvinfo : EIATTR_PARAM_CBANK
	.align		4
        /*0074*/ 	.byte	0x04, 0x0a
        /*0076*/ 	.short	(.L_27 - .L_26)
	.align		4
.L_26:
        /*0078*/ 	.word	index@(.nv.constant0._Z5step2PfS_mii)
        /*007c*/ 	.short	0x0380
        /*007e*/ 	.short	0x0020


	//----- nvinfo : EIATTR_SW_WAR
	.align		4
.L_27:
        /*0080*/ 	.byte	0x04, 0x36
        /*0082*/ 	.short	(.L_29 - .L_28)
.L_28:
        /*0084*/ 	.word	0x00000008
.L_29:


//--------------------- .nv.info._Z5step1Pfmiiff  --------------------------
	.section	.nv.info._Z5step1Pfmiiff,"",@"SHT_CUDA_INFO"
	.sectionflags	@""
	.align	4


	//----- nvinfo : EIATTR_CUDA_API_VERSION
	.align		4
        /*0000*/ 	.byte	0x04, 0x37
        /*0002*/ 	.short	(.L_31 - .L_30)
.L_30:
        /*0004*/ 	.word	0x00000082


	//----- nvinfo : EIATTR_KPARAM_INFO
	.align		4
.L_31:
        /*0008*/ 	.byte	0x04, 0x17
        /*000a*/ 	.short	(.L_33 - .L_32)
.L_32:
        /*000c*/ 	.word	0x00000000
        /*0010*/ 	.short	0x0005
        /*0012*/ 	.short	0x001c
        /*0014*/ 	.byte	0x00, 0xf0, 0x11, 0x00


	//----- nvinfo : EIATTR_KPARAM_INFO
	.align		4
.L_33:
        /*0018*/ 	.byte	0x04, 0x17
        /*001a*/ 	.short	(.L_35 - .L_34)
.L_34:
        /*001c*/ 	.word	0x00000000
        /*0020*/ 	.short	0x0004
        /*0022*/ 	.short	0x0018
        /*0024*/ 	.byte	0x00, 0xf0, 0x11, 0x00


	//----- nvinfo : EIATTR_KPARAM_INFO
	.align		4
.L_35:
        /*0028*/ 	.byte	0x04, 0x17
        /*002a*/ 	.short	(.L_37 - .L_36)
.L_36:
        /*002c*/ 	.word	0x00000000
        /*0030*/ 	.short	0x0003
        /*0032*/ 	.short	0x0014
        /*0034*/ 	.byte	0x00, 0xf0, 0x11, 0x00


	//----- nvinfo : EIATTR_KPARAM_INFO
	.align		4
.L_37:
        /*0038*/ 	.byte	0x04, 0x17
        /*003a*/ 	.short	(.L_39 - .L_38)
.L_38:
        /*003c*/ 	.word	0x00000000
        /*0040*/ 	.short	0x0002
        /*0042*/ 	.short	0x0010
        /*0044*/ 	.byte	0x00, 0xf0, 0x11, 0x00


	//----- nvinfo : EIATTR_KPARAM_INFO
	.align		4
.L_39:
        /*0048*/ 	.byte	0x04, 0x17
        /*004a*/ 	.short	(.L_41 - .L_40)
.L_40:
        /*004c*/ 	.word	0x00000000
        /*0050*/ 	.short	0x0001
        /*0052*/ 	.short	0x0008
        /*0054*/ 	.byte	0x00, 0xf0, 0x21, 0x00


	//----- nvinfo : EIATTR_KPARAM_INFO
	.align		4
.L_41:
        /*0058*/ 	.byte	0x04, 0x17
        /*005a*/ 	.short	(.L_43 - .L_42)
.L_42:
        /*005c*/ 	.word	0x00000000
        /*0060*/ 	.short	0x0000
        /*0062*/ 	.short	0x0000
        /*0064*/ 	.byte	0x00, 0xf5, 0x21, 0x00


	//----- nvinfo : EIATTR_SPARSE_MMA_MASK
	.align		4
.L_43:
        /*0068*/ 	.byte	0x03, 0x50
        /*006a*/ 	.short	0x0000


	//----- nvinfo : EIATTR_MAXREG_COUNT
	.align		4
        /*006c*/ 	.byte	0x03, 0x1b
        /*006e*/ 	.short	0x00ff


	//----- nvinfo : EIATTR_MERCURY_ISA_VERSION
	.align		4
        /*0070*/ 	.byte	0x03, 0x5f
        /*0072*/ 	.short	0x0101


	//----- nvinfo : EIATTR_VRC_CTA_INIT_COUNT
	.align		4
        /*0074*/ 	.byte	0x02, 0x4a
	.zero		1
	.zero		1


	//----- nvinfo : EIATTR_EXIT_INSTR_OFFSETS
	.align		4
        /*0078*/ 	.byte	0x04, 0x1c
        /*007a*/ 	.short	(.L_45 - .L_44)


	//   ....[0]....
.L_44:
        /*007c*/ 	.word	0x000000c0


	//   ....[1]....
        /*0080*/ 	.word	0x000001b0


	//   ....[2]....
        /*0084*/ 	.word	0x00000220


	//----- nvinfo : EIATTR_CBANK_PARAM_SIZE
	.align		4
.L_45:
        /*0088*/ 	.byte	0x03, 0x19
        /*008a*/ 	.short	0x0020


	//----- nvinfo : EIATTR_PARAM_CBANK
	.align		4
        /*008c*/ 	.byte	0x04, 0x0a
        /*008e*/ 	.short	(.L_47 - .L_46)
	.align		4
.L_46:
        /*0090*/ 	.word	index@(.nv.constant0._Z5step1Pfmiiff)
        /*0094*/ 	.short	0x0380
        /*0096*/ 	.short	0x0020


	//----- nvinfo : EIATTR_SW_WAR
	.align		4
.L_47:
        /*0098*/ 	.byte	0x04, 0x36
        /*009a*/ 	.short	(.L_49 - .L_48)
.L_48:
        /*009c*/ 	.word	0x00000008
.L_49:


//--------------------- .nv.callgraph             --------------------------
	.section	.nv.callgraph,"",@"SHT_CUDA_CALLGRAPH"
	.align	4
	.sectionentsize	8
	.align		4
        /*0000*/ 	.word	0x00000000
	.align		4
        /*0004*/ 	.word	0xffffffff
	.align		4
        /*0008*/ 	.word	0x00000000
	.align		4
        /*000c*/ 	.word	0xfffffffe
	.align		4
        /*0010*/ 	.word	0x00000000
	.align		4
        /*0014*/ 	.word	0xfffffffd
	.align		4
        /*0018*/ 	.word	0x00000000
	.align		4
        /*001c*/ 	.word	0xfffffffc


//--------------------- .text._Z5step2PfS_mii     --------------------------
	.section	.text._Z5step2PfS_mii,"ax",@progbits
	.align	128
        .global         _Z5step2PfS_mii
        .type           _Z5step2PfS_mii,@function
        .size           _Z5step2PfS_mii,(.L_x_2 - _Z5step2PfS_mii)
        .other          _Z5step2PfS_mii,@"STO_CUDA_ENTRY STV_DEFAULT"
_Z5step2PfS_mii:
.text._Z5step2PfS_mii:
[----:B------:R-:W-:Y:S01]  /*0000*/  LDC R1, c[0x0][0x37c] ;  /* 0x0000df00ff017b82 */ /* 0x000fe20000000800 */
[----:B------:R-:W0:Y:S07]  /*0010*/  S2R R9, SR_TID.X ;  /* 0x0000000000097919 */ /* 0x000e2e0000002100 */
[----:B------:R-:W1:Y:S01]  /*0020*/  LDC.64 R2, c[0x0][0x380] ;  /* 0x0000e000ff027b82 */ /* 0x000e620000000a00 */
[----:B------:R-:W2:Y:S01]  /*0030*/  LDCU.64 UR4, c[0x0][0x358] ;  /* 0x00006b00ff0477ac */ /* 0x000ea20008000a00 */
[----:B0-----:R-:W-:-:S05]  /*0040*/  SHF.L.U32 R5, R9, 0x1, RZ ;  /* 0x0000000109057819 */ /* 0x001fca00000006ff */
[----:B-1----:R-:W-:Y:S02]  /*0050*/  IMAD.WIDE.U32 R2, R5, 0x4, R2 ;  /* 0x0000000405027825 */ /* 0x002fe400078e0002 */
[----:B------:R-:W0:Y:S03]  /*0060*/  LDC.64 R4, c[0x0][0x388] ;  /* 0x0000e200ff047b82 */ /* 0x000e260000000a00 */
[----:B--2---:R-:W2:Y:S04]  /*0070*/  LDG.E R0, desc[UR4][R2.64] ;  /* 0x0000000402007981 */ /* 0x004ea8000c1e1900 */
[----:B------:R-:W2:Y:S01]  /*0080*/  LDG.E R7, desc[UR4][R2.64+0x4] ;  /* 0x0000040402077981 */ /* 0x000ea2000c1e1900 */
[----:B0-----:R-:W-:-:S04]  /*0090*/  IMAD.WIDE.U32 R4, R9, 0x4, R4 ;  /* 0x0000000409047825 */ /* 0x001fc800078e0004 */
[----:B--2---:R-:W-:-:S05]  /*00a0*/  FADD R7, R0, R7 ;  /* 0x0000000700077221 */ /* 0x004fca0000000000 */
[----:B------:R-:W-:Y:S01]  /*00b0*/  STG.E desc[UR4][R4.64], R7 ;  /* 0x0000000704007986 */ /* 0x000fe2000c101904 */
[----:B------:R-:W-:Y:S05]  /*00c0*/  EXIT ;  /* 0x000000000000794d */ /* 0x000fea0003800000 */
.L_x_0:
[----:B------:R-:W-:-:S00]  /*00d0*/  BRA `(.L_x_0) ;  /* 0xfffffffc00fc7947 */ /* 0x000fc0000383ffff */
[----:B------:R-:W-:-:S00]  /*00e0*/  NOP ;  /* 0x0000000000007918 */ /* 0x000fc00000000000 */
        /* <DEDUP_REMOVED lines=9> */
.L_x_2:


//--------------------- .text._Z5step1Pfmiiff     --------------------------
	.section	.text._Z5step1Pfmiiff,"ax",@progbits
	.align	128
        .global         _Z5step1Pfmiiff
        .type           _Z5step1Pfmiiff,@function
        .size           _Z5step1Pfmiiff,(.L_x_3 - _Z5step1Pfmiiff)
        .other          _Z5step1Pfmiiff,@"STO_CUDA_ENTRY STV_DEFAULT"
_Z5step1Pfmiiff:
.text._Z5step1Pfmiiff:
[----:B------:R-:W-:Y:S01]  /*0000*/  LDC R1, c[0x0][0x37c] ;  /* 0x0000df00ff017b82 */ /* 0x000fe20000000800 */
[----:B------:R-:W0:Y:S07]  /*0010*/  S2R R3, SR_TID.X ;  /* 0x0000000000037919 */ /* 0x000e2e0000002100 */
[----:B------:R-:W1:Y:S01]  /*0020*/  LDC R9, c[0x0][0x364] ;  /* 0x0000d900ff097b82 */ /* 0x000e620000000800 */
[----:B------:R-:W2:Y:S01]  /*0030*/  LDCU.64 UR6, c[0x0][0x390] ;  /* 0x00007200ff0677ac */ /* 0x000ea20008000a00 */
[----:B------:R-:W1:Y:S06]  /*0040*/  S2R R2, SR_TID.Y ;  /* 0x0000000000027919 */ /* 0x000e6c0000002200 */
[----:B------:R-:W0:Y:S08]  /*0050*/  S2UR UR5, SR_CTAID.X ;  /* 0x00000000000579c3 */ /* 0x000e300000002500 */
[----:B------:R-:W0:Y:S08]  /*0060*/  LDC R0, c[0x0][0x360] ;  /* 0x0000d800ff007b82 */ /* 0x000e300000000800 */
[----:B------:R-:W1:Y:S01]  /*0070*/  S2UR UR4, SR_CTAID.Y ;  /* 0x00000000000479c3 */ /* 0x000e620000002600 */
[----:B0-----:R-:W-:-:S05]  /*0080*/  IMAD R0, R0, UR5, R3 ;  /* 0x0000000500007c24 */ /* 0x001fca000f8e0203 */
[----:B--2---:R-:W-:Y:S01]  /*0090*/  ISETP.GE.AND P0, PT, R0, UR7, PT ;  /* 0x0000000700007c0c */ /* 0x004fe2000bf06270 */
[----:B-1----:R-:W-:-:S05]  /*00a0*/  IMAD R9, R9, UR4, R2 ;  /* 0x0000000409097c24 */ /* 0x002fca000f8e0202 */
[----:B------:R-:W-:-:S13]  /*00b0*/  ISETP.GE.OR P0, PT, R9, UR6, P0 ;  /* 0x0000000609007c0c */ /* 0x000fda0008706670 */
[----:B------:R-:W-:Y:S05]  /*00c0*/  @P0 EXIT ;  /* 0x000000000000094d */ /* 0x000fea0003800000 */
[----:B------:R-:W0:Y:S01]  /*00d0*/  LDC.64 R6, c[0x0][0x380] ;  /* 0x0000e000ff067b82 */ /* 0x000e220000000a00 */
[----:B------:R-:W0:Y:S01]  /*00e0*/  LDCU.64 UR6, c[0x0][0x388] ;  /* 0x00007100ff0677ac */ /* 0x000e220008000a00 */
[----:B------:R-:W1:Y:S01]  /*00f0*/  LDCU.64 UR4, c[0x0][0x358] ;  /* 0x00006b00ff0477ac */ /* 0x000e620008000a00 */
[----:B0-----:R-:W-:-:S04]  /*0100*/  IMAD.WIDE.U32 R2, R9, UR6, R6 ;  /* 0x0000000609027c25 */ /* 0x001fc8000f8e0006 */
[----:B------:R-:W-:Y:S02]  /*0110*/  IMAD R3, R9, UR7, R3 ;  /* 0x0000000709037c24 */ /* 0x000fe4000f8e0203 */
[----:B------:R-:W-:-:S06]  /*0120*/  IMAD.WIDE R2, R0, 0x4, R2 ;  /* 0x0000000400027825 */ /* 0x000fcc00078e0202 */
[----:B-1----:R-:W2:Y:S01]  /*0130*/  LDG.E R2, desc[UR4][R2.64] ;  /* 0x0000000402027981 */ /* 0x002ea2000c1e1900 */
[----:B------:R-:W-:-:S13]  /*0140*/  ISETP.NE.AND P0, PT, R0, RZ, PT ;  /* 0x000000ff0000720c */ /* 0x000fda0003f05270 */
[----:B------:R-:W2:Y:S01]  /*0150*/  @!P0 LDC R11, c[0x0][0x398] ;  /* 0x0000e600ff0b8b82 */ /* 0x000ea20000000800 */
[----:B------:R-:W-:-:S05]  /*0160*/  @!P0 SHF.L.U32 R5, R9, 0x1, RZ ;  /* 0x0000000109058819 */ /* 0x000fca00000006ff */
[----:B------:R-:W-:-:S04]  /*0170*/  @!P0 IMAD.WIDE.U32 R4, R5, 0x4, R6 ;  /* 0x0000000405048825 */ /* 0x000fc800078e0006 */
[----:B--2---:R-:W-:-:S04]  /*0180*/  @!P0 FADD R8, R2, -R11 ;  /* 0x8000000b02088221 */ /* 0x004fc80000000000 */
[----:B------:R-:W-:-:S05]  /*0190*/  @!P0 FMUL R11, R8, R8 ;  /* 0x00000008080b8220 */ /* 0x000fca0000400000 */
[----:B------:R0:W-:Y:S01]  /*01a0*/  @!P0 STG.E desc[UR4][R4.64], R11 ;  /* 0x0000000b04008986 */ /* 0x0001e2000c101904 */
[----:B------:R-:W-:Y:S05]  /*01b0*/  @!P0 EXIT ;  /* 0x000000000000894d */ /* 0x000fea0003800000 */
[----:B------:R-:W1:Y:S01]  /*01c0*/  LDCU UR6, c[0x0][0x39c] ;  /* 0x00007380ff0677ac */ /* 0x000e620008000800 */
[----:B------:R-:W-:Y:S01]  /*01d0*/  LEA R3, R9, R0, 0x1 ;  /* 0x0000000009037211 */ /* 0x000fe200078e08ff */
[----:B-1----:R-:W-:-:S04]  /*01e0*/  FADD R0, R2, -UR6 ;  /* 0x8000000602007e21 */ /* 0x002fc80008000000 */
[----:B------:R-:W-:-:S04]  /*01f0*/  IMAD.WIDE R2, R3, 0x4, R6 ;  /* 0x0000000403027825 */ /* 0x000fc800078e0206 */
[----:B0-----:R-:W-:-:S05]  /*0200*/  FMUL R5, R0, R0 ;  /* 0x0000000000057220 */ /* 0x001fca0000400000 */
[----:B------:R-:W-:Y:S01]  /*0210*/  STG.E desc[UR4][R2.64], R5 ;  /* 0x0000000502007986 */ /* 0x000fe2000c101904 */
[----:B------:R-:W-:Y:S05]  /*0220*/  EXIT ;  /* 0x000000000000794d */ /* 0x000fea0003800000 */
.L_x_1:
        /* <DEDUP_REMOVED lines=13> */
.L_x_3:


//--------------------- .nv.shared.reserved.0     --------------------------
	.section	.nv.shared.reserved.0,"aw",@nobits
	.weak		__nv_reservedSMEM_offset_0_alias
	.size		__nv_reservedSMEM_offset_0_alias, 0, 64
	.other		__nv_reservedSMEM_offset_0_alias,@"STO_CUDA_RESERVED_SHARED STV_DEFAULT"
__nv_reservedSMEM_offset_0_alias:
	.zero		0
	.zero		64


//--------------------- .nv.constant0._Z5step2PfS_mii --------------------------
	.section	.nv.constant0._Z5step2PfS_mii,"a",@progbits
	.sectionflags	@""
	.align	4
.nv.constant0._Z5step2PfS_mii:
	.zero		928


//--------------------- .nv.constant0._Z5step1Pfmiiff --------------------------
	.section	.nv.constant0._Z5step1Pfmiiff,"a",@progbits
	.sectionflags	@""
	.align	4
.nv.constant0._Z5step1Pfmiiff:
	.zero		928


//--------------------- SYMBOLS --------------------------

	.type		.nv.reservedSmem.offset0,@object
	.size		.nv.reservedSmem.offset0,0x4
